	.headerflags	@"EF_CUDA_TEXMODE_UNIFIED EF_CUDA_64BIT_ADDRESS EF_CUDA_ACCELERATORS EF_CUDA_SM90 EF_CUDA_VIRTUAL_SM(EF_CUDA_SM90)"
	.elftype	@"ET_EXEC"


//--------------------- .nv.info                  --------------------------
	.section	.nv.info,"",@"SHT_CUDA_INFO"
	.align	4


	//----- nvinfo : EIATTR_REGCOUNT
	.align		4
        /*0000*/ 	.byte	0x04, 0x2f
        /*0002*/ 	.short	(.L_1 - .L_0)
	.align		4
.L_0:
        /*0004*/ 	.word	index@(triton_poi_fused__adaptive_avg_pool2d_5)
        /*0008*/ 	.word	0x00000020


	//----- nvinfo : EIATTR_MIN_STACK_SIZE
	.align		4
.L_1:
        /*000c*/ 	.byte	0x04, 0x12
        /*000e*/ 	.short	(.L_3 - .L_2)
	.align		4
.L_2:
        /*0010*/ 	.word	index@(triton_poi_fused__adaptive_avg_pool2d_5)
        /*0014*/ 	.word	0x00000000


	//----- nvinfo : EIATTR_FRAME_SIZE
	.align		4
.L_3:
        /*0018*/ 	.byte	0x04, 0x11
        /*001a*/ 	.short	(.L_5 - .L_4)
	.align		4
.L_4:
        /*001c*/ 	.word	index@(triton_poi_fused__adaptive_avg_pool2d_5)
        /*0020*/ 	.word	0x00000000


	//----- nvinfo : EIATTR_MIN_STACK_SIZE
	.align		4
.L_5:
        /*0024*/ 	.byte	0x04, 0x12
        /*0026*/ 	.short	(.L_7 - .L_6)
	.align		4
.L_6:
        /*0028*/ 	.word	index@(triton_poi_fused__adaptive_avg_pool2d_5)
        /*002c*/ 	.word	0x00000000
.L_7:


//--------------------- .nv.info.triton_poi_fused__adaptive_avg_pool2d_5 --------------------------
	.section	.nv.info.triton_poi_fused__adaptive_avg_pool2d_5,"",@"SHT_CUDA_INFO"
	.sectionflags	@""
	.align	4


	//----- nvinfo : EIATTR_CUDA_API_VERSION
	.align		4
        /*0000*/ 	.byte	0x04, 0x37
        /*0002*/ 	.short	(.L_9 - .L_8)
.L_8:
        /*0004*/ 	.word	0x0000007c


	//----- nvinfo : EIATTR_KPARAM_INFO
	.align		4
.L_9:
        /*0008*/ 	.byte	0x04, 0x17
        /*000a*/ 	.short	(.L_11 - .L_10)
.L_10:
        /*000c*/ 	.word	0x00000000
        /*0010*/ 	.short	0x0003
        /*0012*/ 	.short	0x0014
        /*0014*/ 	.byte	0x00, 0xf0, 0x11, 0x00


	//----- nvinfo : EIATTR_KPARAM_INFO
	.align		4
.L_11:
        /*0018*/ 	.byte	0x04, 0x17
        /*001a*/ 	.short	(.L_13 - .L_12)
.L_12:
        /*001c*/ 	.word	0x00000000
        /*0020*/ 	.short	0x0002
        /*0022*/ 	.short	0x0010
        /*0024*/ 	.byte	0x00, 0xf0, 0x11, 0x00


	//----- nvinfo : EIATTR_KPARAM_INFO
	.align		4
.L_13:
        /*0028*/ 	.byte	0x04, 0x17
        /*002a*/ 	.short	(.L_15 - .L_14)
.L_14:
        /*002c*/ 	.word	0x00000000
        /*0030*/ 	.short	0x0001
        /*0032*/ 	.short	0x0008
        /*0034*/ 	.byte	0x00, 0xf4, 0x21, 0x00


	//----- nvinfo : EIATTR_KPARAM_INFO
	.align		4
.L_15:
        /*0038*/ 	.byte	0x04, 0x17
        /*003a*/ 	.short	(.L_17 - .L_16)
.L_16:
        /*003c*/ 	.word	0x00000000
        /*0040*/ 	.short	0x0000
        /*0042*/ 	.short	0x0000
        /*0044*/ 	.byte	0x00, 0xf4, 0x21, 0x00


	//----- nvinfo : EIATTR_SPARSE_MMA_MASK
	.align		4
.L_17:
        /*0048*/ 	.byte	0x03, 0x50
        /*004a*/ 	.short	0x0000


	//----- nvinfo : EIATTR_MAXREG_COUNT
	.align		4
        /*004c*/ 	.byte	0x03, 0x1b
        /*004e*/ 	.short	0x00ff


	//----- nvinfo : EIATTR_EXIT_INSTR_OFFSETS
	.align		4
        /*0050*/ 	.byte	0x04, 0x1c
        /*0052*/ 	.short	(.L_19 - .L_18)


	//   ....[0]....
.L_18:
        /*0054*/ 	.word	0x00000550


	//   ....[1]....
        /*0058*/ 	.word	0x00000620


	//----- nvinfo : EIATTR_REQNTID
	.align		4
.L_19:
        /*005c*/ 	.byte	0x04, 0x10
        /*005e*/ 	.short	(.L_21 - .L_20)
.L_20:
        /*0060*/ 	.word	0x00000020
        /*0064*/ 	.word	0x00000001
        /*0068*/ 	.word	0x00000001


	//----- nvinfo : EIATTR_CBANK_PARAM_SIZE
	.align		4
.L_21:
        /*006c*/ 	.byte	0x03, 0x19
        /*006e*/ 	.short	0x0018


	//----- nvinfo : EIATTR_PARAM_CBANK
	.align		4
        /*0070*/ 	.byte	0x04, 0x0a
        /*0072*/ 	.short	(.L_23 - .L_22)
	.align		4
.L_22:
        /*0074*/ 	.word	index@(.nv.constant0.triton_poi_fused__adaptive_avg_pool2d_5)
        /*0078*/ 	.short	0x0210
        /*007a*/ 	.short	0x0018


	//----- nvinfo : EIATTR_SW_WAR
	.align		4
.L_23:
        /*007c*/ 	.byte	0x04, 0x36
        /*007e*/ 	.short	(.L_25 - .L_24)
.L_24:
        /*0080*/ 	.word	0x00000008
.L_25:


//--------------------- .nv.callgraph             --------------------------
	.section	.nv.callgraph,"",@"SHT_CUDA_CALLGRAPH"
	.align	4
	.sectionentsize	8
	.align		4
        /*0000*/ 	.word	0x00000000
	.align		4
        /*0004*/ 	.word	0xffffffff
	.align		4
        /*0008*/ 	.word	0x00000000
	.align		4
        /*000c*/ 	.word	0xfffffffe
	.align		4
        /*0010*/ 	.word	0x00000000
	.align		4
        /*0014*/ 	.word	0xfffffffd
	.align		4
        /*0018*/ 	.word	0x00000000
	.align		4
        /*001c*/ 	.word	0xfffffffc


//--------------------- .text.triton_poi_fused__adaptive_avg_pool2d_5 --------------------------
	.section	.text.triton_poi_fused__adaptive_avg_pool2d_5,"ax",@progbits
	.sectionflags	@"SHF_BARRIERS=1"
	.align	128
        .global         triton_poi_fused__adaptive_avg_pool2d_5
        .type           triton_poi_fused__adaptive_avg_pool2d_5,@function
        .size           triton_poi_fused__adaptive_avg_pool2d_5,(.L_x_1 - triton_poi_fused__adaptive_avg_pool2d_5)
        .other          triton_poi_fused__adaptive_avg_pool2d_5,@"STO_CUDA_ENTRY STV_DEFAULT"
triton_poi_fused__adaptive_avg_pool2d_5:
.text.triton_poi_fused__adaptive_avg_pool2d_5:
[----:B------:R-:W0:Y:S01]  /*0000*/  LDC R1, c[0x0][0x28] ;  /* 0x00000a00ff017b82 */ /* 0x000e220000000800 */
[----:B------:R-:W1:Y:S01]  /*0010*/  S2R R5, SR_CTAID.X ;  /* 0x0000000000057919 */ /* 0x000e620000002500 */
[----:B------:R-:W-:Y:S02]  /*0020*/  CS2R R22, SRZ ;  /* 0x0000000000167805 */ /* 0x000fe4000001ff00 */
[----:B------:R-:W-:Y:S01]  /*0030*/  CS2R R24, SRZ ;  /* 0x0000000000187805 */ /* 0x000fe2000001ff00 */
[----:B------:R-:W-:Y:S01]  /*0040*/  IMAD.MOV.U32 R20, RZ, RZ, RZ ;  /* 0x000000ffff147224 */ /* 0x000fe200078e00ff */
[----:B------:R-:W2:Y:S01]  /*0050*/  S2R R0, SR_TID.X ;  /* 0x0000000000007919 */ /* 0x000ea20000002100 */
[----:B------:R-:W-:Y:S01]  /*0060*/  ULDC.64 UR6, c[0x0][0x208] ;  /* 0x0000820000067ab9 */ /* 0x000fe20000000a00 */
[----:B------:R-:W3:Y:S01]  /*0070*/  S2R R8, SR_CTAID.Y ;  /* 0x0000000000087919 */ /* 0x000ee20000002600 */
[----:B-1----:R-:W-:Y:S01]  /*0080*/  IMAD.SHL.U32 R5, R5, 0x4, RZ ;  /* 0x0000000405057824 */ /* 0x002fe200078e00ff */
[----:B--2---:R-:W-:-:S04]  /*0090*/  SHF.R.U32.HI R21, RZ, 0x2, R0 ;  /* 0x00000002ff157819 */ /* 0x004fc80000011600 */
[----:B------:R-:W-:Y:S02]  /*00a0*/  LOP3.LUT R4, R5, 0x3, R0, 0xf8, !PT ;  /* 0x0000000305047812 */ /* 0x000fe400078ef800 */
[----:B------:R-:W-:Y:S02]  /*00b0*/  SGXT.U32 R21, R21, 0x3 ;  /* 0x000000031515781a */ /* 0x000fe40000000000 */
[C---:B------:R-:W-:Y:S02]  /*00c0*/  LEA.HI R2, R4.reuse, R4, RZ, 0x1 ;  /* 0x0000000404027211 */ /* 0x040fe400078f08ff */
[----:B------:R-:W-:Y:S02]  /*00d0*/  ISETP.GE.AND P0, PT, R4, 0x4, PT ;  /* 0x000000040400780c */ /* 0x000fe40003f06270 */
[C---:B------:R-:W-:Y:S01]  /*00e0*/  LOP3.LUT R3, R2.reuse, 0x7ffffffe, RZ, 0xc0, !PT ;  /* 0x7ffffffe02037812 */ /* 0x040fe200078ec0ff */
[----:B------:R-:W-:-:S04]  /*00f0*/  IMAD.SHL.U32 R2, R2, 0x4, RZ ;  /* 0x0000000402027824 */ /* 0x000fc800078e00ff */
[----:B------:R-:W-:Y:S01]  /*0100*/  IMAD.IADD R6, R4, 0x1, -R3 ;  /* 0x0000000104067824 */ /* 0x000fe200078e0a03 */
[----:B------:R-:W-:Y:S01]  /*0110*/  LOP3.LUT R7, R2, 0xfffffff8, RZ, 0xc0, !PT ;  /* 0xfffffff802077812 */ /* 0x000fe200078ec0ff */
[----:B---3--:R-:W-:Y:S01]  /*0120*/  IMAD.SHL.U32 R4, R8, 0x10, RZ ;  /* 0x0000001008047824 */ /* 0x008fe200078e00ff */
[----:B------:R-:W1:Y:S02]  /*0130*/  LDC.64 R2, c[0x0][0x210] ;  /* 0x00008400ff027b82 */ /* 0x000e640000000a00 */
[----:B------:R-:W-:Y:S02]  /*0140*/  LEA R7, R6, R7, 0x1 ;  /* 0x0000000706077211 */ /* 0x000fe400078e08ff */
[----:B------:R-:W-:Y:S02]  /*0150*/  LOP3.LUT R6, R4, R21, RZ, 0xfc, !PT ;  /* 0x0000001504067212 */ /* 0x000fe400078efcff */
[----:B------:R-:W-:Y:S01]  /*0160*/  LOP3.LUT R14, R4, 0x8, R21, 0xfe, !PT ;  /* 0x00000008040e7812 */ /* 0x000fe200078efe15 */
[----:B------:R-:W-:Y:S01]  /*0170*/  VIADD R27, R7, 0x5 ;  /* 0x00000005071b7836 */ /* 0x000fe20000000000 */
[----:B------:R-:W-:Y:S01]  /*0180*/  IADD3 R13, R7, 0x1, RZ ;  /* 0x00000001070d7810 */ /* 0x000fe20007ffe0ff */
[C-C-:B------:R-:W-:Y:S01]  /*0190*/  IMAD R9, R6.reuse, 0x10, R7.reuse ;  /* 0x0000001006097824 */ /* 0x140fe200078e0207 */
[----:B------:R-:W-:Y:S01]  /*01a0*/  ISETP.LT.AND P1, PT, R6, 0x10, !P0 ;  /* 0x000000100600780c */ /* 0x000fe20004721270 */
[C---:B------:R-:W-:Y:S01]  /*01b0*/  IMAD R11, R14.reuse, 0x10, R7 ;  /* 0x000000100e0b7824 */ /* 0x040fe200078e0207 */
[----:B------:R-:W-:Y:S01]  /*01c0*/  ISETP.LT.AND P0, PT, R14, 0x10, !P0 ;  /* 0x000000100e00780c */ /* 0x000fe20004701270 */
[----:B------:R-:W-:Y:S01]  /*01d0*/  IMAD R15, R6, 0x10, R13 ;  /* 0x00000010060f7824 */ /* 0x000fe200078e020d */
[----:B------:R-:W-:-:S02]  /*01e0*/  IADD3 R17, R7, 0x4, RZ ;  /* 0x0000000407117810 */ /* 0x000fc40007ffe0ff */
[----:B------:R-:W-:Y:S02]  /*01f0*/  LEA R13, R14, R13, 0x4 ;  /* 0x0000000d0e0d7211 */ /* 0x000fe400078e20ff */
[C---:B------:R-:W-:Y:S01]  /*0200*/  LEA R29, R6.reuse, R27, 0x4 ;  /* 0x0000001b061d7211 */ /* 0x040fe200078e20ff */
[--C-:B------:R-:W-:Y:S02]  /*0210*/  IMAD R19, R6, 0x10, R17.reuse ;  /* 0x0000001006137824 */ /* 0x100fe400078e0211 */
[C---:B------:R-:W-:Y:S01]  /*0220*/  IMAD R17, R14.reuse, 0x10, R17 ;  /* 0x000000100e117824 */ /* 0x040fe200078e0211 */
[----:B------:R-:W-:Y:S01]  /*0230*/  HFMA2.MMA R28, -RZ, RZ, 0, 0 ;  /* 0x00000000ff1c7435 */ /* 0x000fe200000001ff */
[----:B------:R-:W-:Y:S02]  /*0240*/  IMAD R27, R14, 0x10, R27 ;  /* 0x000000100e1b7824 */ /* 0x000fe400078e021b */
[----:B-1----:R-:W-:-:S04]  /*0250*/  IMAD.WIDE R6, R9, 0x4, R2 ;  /* 0x0000000409067825 */ /* 0x002fc800078e0202 */
[--C-:B------:R-:W-:Y:S01]  /*0260*/  IMAD.WIDE R8, R11, 0x4, R2.reuse ;  /* 0x000000040b087825 */ /* 0x100fe200078e0202 */
[----:B------:R1:W2:Y:S03]  /*0270*/  @P1 LDG.E.EL R20, desc[UR6][R6.64] ;  /* 0x0000000606141981 */ /* 0x0002a6000c2e1900 */
[--C-:B------:R-:W-:Y:S01]  /*0280*/  IMAD.WIDE R10, R15, 0x4, R2.reuse ;  /* 0x000000040f0a7825 */ /* 0x100fe200078e0202 */
[----:B------:R3:W4:Y:S03]  /*0290*/  @P0 LDG.E.EL R22, desc[UR6][R8.64] ;  /* 0x0000000608160981 */ /* 0x000726000c2e1900 */
[--C-:B------:R-:W-:Y:S01]  /*02a0*/  IMAD.WIDE R12, R13, 0x4, R2.reuse ;  /* 0x000000040d0c7825 */ /* 0x100fe200078e0202 */
[----:B------:R-:W2:Y:S03]  /*02b0*/  @P1 LDG.E.EL R23, desc[UR6][R10.64] ;  /* 0x000000060a171981 */ /* 0x000ea6000c2e1900 */
[----:B------:R-:W-:Y:S01]  /*02c0*/  IMAD.MOV.U32 R26, RZ, RZ, RZ ;  /* 0x000000ffff1a7224 */ /* 0x000fe200078e00ff */
[----:B------:R-:W4:Y:S01]  /*02d0*/  @P0 LDG.E.EL R25, desc[UR6][R12.64] ;  /* 0x000000060c190981 */ /* 0x000f22000c2e1900 */
[----:B------:R-:W-:-:S04]  /*02e0*/  IMAD.WIDE R14, R19, 0x4, R2 ;  /* 0x00000004130e7825 */ /* 0x000fc800078e0202 */
[--C-:B------:R-:W-:Y:S01]  /*02f0*/  IMAD.WIDE R16, R17, 0x4, R2.reuse ;  /* 0x0000000411107825 */ /* 0x100fe200078e0202 */
[----:B------:R-:W5:Y:S03]  /*0300*/  @P1 LDG.E.EL R24, desc[UR6][R14.64] ;  /* 0x000000060e181981 */ /* 0x000f66000c2e1900 */
[--C-:B------:R-:W-:Y:S01]  /*0310*/  IMAD.WIDE R18, R29, 0x4, R2.reuse ;  /* 0x000000041d127825 */ /* 0x100fe200078e0202 */
[----:B------:R-:W5:Y:S03]  /*0320*/  @P0 LDG.E.EL R26, desc[UR6][R16.64] ;  /* 0x00000006101a0981 */ /* 0x000f66000c2e1900 */
[----:B-1----:R-:W-:Y:S01]  /*0330*/  IMAD.MOV.U32 R6, RZ, RZ, RZ ;  /* 0x000000ffff067224 */ /* 0x002fe200078e00ff */
[----:B------:R-:W5:Y:S01]  /*0340*/  @P1 LDG.E.EL R28, desc[UR6][R18.64] ;  /* 0x00000006121c1981 */ /* 0x000f62000c2e1900 */
[----:B------:R-:W-:-:S05]  /*0350*/  IMAD.WIDE R2, R27, 0x4, R2 ;  /* 0x000000041b027825 */ /* 0x000fca00078e0202 */
[----:B------:R1:W5:Y:S01]  /*0360*/  @P0 LDG.E.EL R6, desc[UR6][R2.64] ;  /* 0x0000000602060981 */ /* 0x000362000c2e1900 */
[----:B------:R-:W1:Y:S01]  /*0370*/  S2UR UR5, SR_CgaCtaId ;  /* 0x00000000000579c3 */ /* 0x000e620000008800 */
[----:B---3--:R-:W-:Y:S01]  /*0380*/  IMAD.SHL.U32 R8, R0, 0x10, RZ ;  /* 0x0000001000087824 */ /* 0x008fe200078e00ff */
[----:B------:R-:W-:-:S04]  /*0390*/  UMOV UR4, 0x400 ;  /* 0x0000040000047882 */ /* 0x000fc80000000000 */
[----:B------:R-:W-:-:S04]  /*03a0*/  LOP3.LUT R8, R8, 0x30, RZ, 0xc0, !PT ;  /* 0x0000003008087812 */ /* 0x000fc800078ec0ff */
[----:B------:R-:W-:Y:S02]  /*03b0*/  LOP3.LUT R21, R8, R21, RZ, 0xfc, !PT ;  /* 0x0000001508157212 */ /* 0x000fe400078efcff */
[----:B------:R-:W-:Y:S01]  /*03c0*/  SHF.L.U32 R7, R0, 0x1, RZ ;  /* 0x0000000100077819 */ /* 0x000fe200000006ff */
[----:B01----:R-:W-:-:S06]  /*03d0*/  UPRMT UR4, UR5, 0x654, UR4 ;  /* 0x0000065405047896 */ /* 0x003fcc0008000004 */
[----:B------:R-:W-:Y:S02]  /*03e0*/  LEA.HI R8, R8, UR4, RZ, 0x1f ;  /* 0x0000000408087c11 */ /* 0x000fe4000f8ff8ff */
[----:B------:R-:W-:-:S03]  /*03f0*/  SHF.R.U32.HI R9, RZ, 0x3, R0 ;  /* 0x00000003ff097819 */ /* 0x000fc60000011600 */
[----:B------:R-:W-:Y:S01]  /*0400*/  IMAD R8, R21, 0x4, R8 ;  /* 0x0000000415087824 */ /* 0x000fe200078e0208 */
[----:B------:R-:W-:Y:S02]  /*0410*/  LOP3.LUT R7, R4, 0xe, R7, 0xf8, !PT ;  /* 0x0000000e04077812 */ /* 0x000fe400078ef807 */
[----:B------:R-:W-:-:S04]  /*0420*/  SGXT.U32 R4, R9, 0x2 ;  /* 0x000000020904781a */ /* 0x000fc80000000000 */
[----:B------:R-:W-:-:S04]  /*0430*/  LOP3.LUT R4, R5, R4, RZ, 0xfc, !PT ;  /* 0x0000000405047212 */ /* 0x000fc800078efcff */
[----:B------:R-:W-:Y:S01]  /*0440*/  ISETP.GE.AND P0, PT, R4, 0x4, PT ;  /* 0x000000040400780c */ /* 0x000fe20003f06270 */
[----:B------:R-:W-:-:S03]  /*0450*/  IMAD.SHL.U32 R2, R0, 0x8, RZ ;  /* 0x0000000800027824 */ /* 0x000fc600078e00ff */
[----:B------:R-:W-:Y:S02]  /*0460*/  ISETP.LT.AND P0, PT, R7, 0x10, !P0 ;  /* 0x000000100700780c */ /* 0x000fe40004701270 */
[----:B------:R-:W-:Y:S02]  /*0470*/  LOP3.LUT R0, R0, 0x18, RZ, 0xc0, !PT ;  /* 0x0000001800007812 */ /* 0x000fe400078ec0ff */
[----:B------:R-:W-:-:S04]  /*0480*/  LOP3.LUT R3, R2, 0xf8, RZ, 0xc0, !PT ;  /* 0x000000f802037812 */ /* 0x000fc800078ec0ff */
[----:B------:R-:W-:Y:S01]  /*0490*/  IADD3 R5, R3, UR4, R0 ;  /* 0x0000000403057c10 */ /* 0x000fe2000fffe000 */
[----:B--2---:R-:W-:Y:S01]  /*04a0*/  FADD R23, R23, R20 ;  /* 0x0000001417177221 */ /* 0x004fe20000000000 */
[----:B----4-:R-:W-:-:S03]  /*04b0*/  FADD R25, R25, R22 ;  /* 0x0000001619197221 */ /* 0x010fc60000000000 */
[----:B-----5:R-:W-:Y:S01]  /*04c0*/  FADD R23, R23, R24 ;  /* 0x0000001817177221 */ /* 0x020fe20000000000 */
[----:B------:R-:W-:-:S03]  /*04d0*/  FADD R25, R25, R26 ;  /* 0x0000001a19197221 */ /* 0x000fc60000000000 */
[----:B------:R-:W-:Y:S01]  /*04e0*/  FADD R23, R23, R28 ;  /* 0x0000001c17177221 */ /* 0x000fe20000000000 */
[----:B------:R-:W-:-:S03]  /*04f0*/  FADD R6, R25, R6 ;  /* 0x0000000619067221 */ /* 0x000fc60000000000 */
[----:B------:R-:W-:Y:S01]  /*0500*/  FMUL R23, R23, 0.25 ;  /* 0x3e80000017177820 */ /* 0x000fe20000400000 */
[----:B------:R-:W-:-:S04]  /*0510*/  FMUL R6, R6, 0.25 ;  /* 0x3e80000006067820 */ /* 0x000fc80000400000 */
[----:B------:R0:W-:Y:S04]  /*0520*/  STS [R8], R23 ;  /* 0x0000001708007388 */ /* 0x0001e80000000800 */
[----:B------:R0:W-:Y:S01]  /*0530*/  STS [R8+0x20], R6 ;  /* 0x0000200608007388 */ /* 0x0001e20000000800 */
[----:B------:R-:W-:Y:S06]  /*0540*/  BAR.SYNC.DEFER_BLOCKING 0x0 ;  /* 0x0000000000007b1d */ /* 0x000fec0000010000 */
[----:B0-----:R-:W-:Y:S05]  /*0550*/  @!P0 EXIT ;  /* 0x000000000000894d */ /* 0x001fea0003800000 */
[----:B------:R-:W0:Y:S01]  /*0560*/  LDS.64 R8, [R5] ;  /* 0x0000000005087984 */ /* 0x000e220000000a00 */
[----:B------:R-:W-:Y:S01]  /*0570*/  SHF.R.S32.HI R0, RZ, 0x1f, R7 ;  /* 0x0000001fff007819 */ /* 0x000fe20000011407 */
[----:B------:R-:W1:Y:S03]  /*0580*/  LDC.64 R2, c[0x0][0x218] ;  /* 0x00008600ff027b82 */ /* 0x000e660000000a00 */
[----:B------:R-:W-:-:S04]  /*0590*/  LEA.HI R0, R0, R7, RZ, 0x2 ;  /* 0x0000000700007211 */ /* 0x000fc800078f10ff */
[C---:B------:R-:W-:Y:S01]  /*05a0*/  LOP3.LUT R6, R0.reuse, 0xfffffffc, RZ, 0xc0, !PT ;  /* 0xfffffffc00067812 */ /* 0x040fe200078ec0ff */
[----:B------:R-:W-:-:S03]  /*05b0*/  IMAD.SHL.U32 R0, R0, 0x4, RZ ;  /* 0x0000000400007824 */ /* 0x000fc600078e00ff */
[----:B------:R-:W-:Y:S02]  /*05c0*/  IADD3 R7, R7, -R6, RZ ;  /* 0x8000000607077210 */ /* 0x000fe40007ffe0ff */
[----:B------:R-:W-:-:S03]  /*05d0*/  LOP3.LUT R0, R0, 0xfffffff0, RZ, 0xc0, !PT ;  /* 0xfffffff000007812 */ /* 0x000fc600078ec0ff */
[----:B------:R-:W-:-:S05]  /*05e0*/  IMAD R7, R4, 0x4, R7 ;  /* 0x0000000404077824 */ /* 0x000fca00078e0207 */
[----:B------:R-:W-:-:S05]  /*05f0*/  IADD3 R7, R7, R0, RZ ;  /* 0x0000000007077210 */ /* 0x000fca0007ffe0ff */
[----:B-1----:R-:W-:-:S05]  /*0600*/  IMAD.WIDE R2, R7, 0x4, R2 ;  /* 0x0000000407027825 */ /* 0x002fca00078e0202 */
[----:B0-----:R-:W-:Y:S01]  /*0610*/  STG.E.64 desc[UR6][R2.64], R8 ;  /* 0x0000000802007986 */ /* 0x001fe2000c101b06 */
[----:B------:R-:W-:Y:S05]  /*0620*/  EXIT ;  /* 0x000000000000794d */ /* 0x000fea0003800000 */
.L_x_0:
[----:B------:R-:W-:-:S00]  /*0630*/  BRA `(.L_x_0) ;  /* 0xfffffffc00fc7947 */ /* 0x000fc0000383ffff */
[----:B------:R-:W-:-:S00]  /*0640*/  NOP ;  /* 0x0000000000007918 */ /* 0x000fc00000000000 */
        /* <DEDUP_REMOVED lines=11> */
.L_x_1:


//--------------------- .nv.shared.triton_poi_fused__adaptive_avg_pool2d_5 --------------------------
	.section	.nv.shared.triton_poi_fused__adaptive_avg_pool2d_5,"aw",@nobits
	.sectionflags	@""
	.align	16
	.zero		1024


//--------------------- .nv.constant0.triton_poi_fused__adaptive_avg_pool2d_5 --------------------------
	.section	.nv.constant0.triton_poi_fused__adaptive_avg_pool2d_5,"a",@progbits
	.sectionflags	@""
	.align	4
.nv.constant0.triton_poi_fused__adaptive_avg_pool2d_5:
	.zero		552
